//
// Generated by NVIDIA NVVM Compiler
//
// Compiler Build ID: CL-36424714
// Cuda compilation tools, release 13.0, V13.0.88
// Based on NVVM 20.0.0
//

.version 9.0
.target sm_100
.address_size 64

	// .globl	_Z18floyd_warshell_gpuPii

.visible .entry _Z18floyd_warshell_gpuPii(
	.param .u64 .ptr .align 1 _Z18floyd_warshell_gpuPii_param_0,
	.param .u32 _Z18floyd_warshell_gpuPii_param_1
)
{
	.reg .pred 	%p<4>;
	.reg .b32 	%r<20>;
	.reg .b64 	%rd<9>;

	ld.param.u64 	%rd1, [_Z18floyd_warshell_gpuPii_param_0];
	ld.param.u32 	%r3, [_Z18floyd_warshell_gpuPii_param_1];
	mov.u32 	%r4, %ctaid.x;
	mov.u32 	%r5, %ntid.x;
	mov.u32 	%r6, %tid.x;
	mad.lo.s32 	%r1, %r4, %r5, %r6;
	mov.u32 	%r7, %ctaid.y;
	mov.u32 	%r8, %ntid.y;
	mov.u32 	%r9, %tid.y;
	mad.lo.s32 	%r10, %r7, %r8, %r9;
	setp.gt.s32 	%p1, %r1, 10004;
	setp.gt.u32 	%p2, %r10, 10004;
	or.pred  	%p3, %p1, %p2;
	@%p3 bra 	$L__BB0_2;
	cvta.to.global.u64 	%rd2, %rd1;
	mul.lo.s32 	%r11, %r1, 10005;
	add.s32 	%r12, %r11, %r3;
	mul.wide.s32 	%rd3, %r12, 4;
	add.s64 	%rd4, %rd2, %rd3;
	ld.global.u32 	%r13, [%rd4];
	mad.lo.s32 	%r14, %r3, 10005, %r10;
	mul.wide.s32 	%rd5, %r14, 4;
	add.s64 	%rd6, %rd2, %rd5;
	ld.global.u32 	%r15, [%rd6];
	add.s32 	%r16, %r15, %r13;
	add.s32 	%r17, %r11, %r10;
	mul.wide.s32 	%rd7, %r17, 4;
	add.s64 	%rd8, %rd2, %rd7;
	ld.global.u32 	%r18, [%rd8];
	min.s32 	%r19, %r16, %r18;
	st.global.u32 	[%rd8], %r19;
$L__BB0_2:
	ret;

}


// ===== COMPILED SASS (sm_100) =====

	.target	sm_100

	.elftype	@"ET_EXEC"


//--------------------- .note.nv.tkinfo           --------------------------
	.section	.note.nv.tkinfo,"",@"SHT_NOTE"
	.sectionflags	@"SHF_NOTE_NV_TKINFO"
	.tkinfo
        /*0018*/ 	.word	0x00000002
        /*0030*/ 	.string	""
        /*0030*/ 	.string	"ptxas"
        /*0030*/ 	.string	"Cuda compilation tools, release 13.0, V13.0.88"
        /*0030*/ 	.string	"Build cuda_13.0.r13.0/compiler.36424714_0"
        /*0030*/ 	.string	"-arch sm_100 -m 64 "



//--------------------- .note.nv.cuinfo           --------------------------
	.section	.note.nv.cuinfo,"",@"SHT_NOTE"
	.sectionflags	@"SHF_NOTE_NV_CUINFO"
        /*0018*/ 	.short	0x0002
        /*001a*/ 	.short	0x0064
        /*001c*/ 	.short	0x0082
	.zero		2


//--------------------- .nv.info                  --------------------------
	.section	.nv.info,"",@"SHT_CUDA_INFO"
	.align	4


	//----- nvinfo : EIATTR_REGCOUNT
	.align		4
        /*0000*/ 	.byte	0x04, 0x2f
        /*0002*/ 	.short	(.L_1 - .L_0)
	.align		4
.L_0:
        /*0004*/ 	.word	index@(_Z18floyd_warshell_gpuPii)
        /*0008*/ 	.word	0x0000000e


	//----- nvinfo : EIATTR_FRAME_SIZE
	.align		4
.L_1:
        /*000c*/ 	.byte	0x04, 0x11
        /*000e*/ 	.short	(.L_3 - .L_2)
	.align		4
.L_2:
        /*0010*/ 	.word	index@(_Z18floyd_warshell_gpuPii)
        /*0014*/ 	.word	0x00000000


	//----- nvinfo : EIATTR_MIN_STACK_SIZE
	.align		4
.L_3:
        /*0018*/ 	.byte	0x04, 0x12
        /*001a*/ 	.short	(.L_5 - .L_4)
	.align		4
.L_4:
        /*001c*/ 	.word	index@(_Z18floyd_warshell_gpuPii)
        /*0020*/ 	.word	0x00000000
.L_5:


//--------------------- .nv.compat                --------------------------
	.section	.nv.compat,"",@"SHT_CUDA_COMPAT_INFO"
	.align	4
        /*0000*/ 	.byte	0x02, 0x09, 0x00, 0x00, 0x02, 0x02, 0x01, 0x00, 0x02, 0x05, 0x05, 0x00, 0x03, 0x07, 0x01, 0x01
        /*0010*/ 	.byte	0x02, 0x03, 0x00, 0x00, 0x02, 0x06, 0x01, 0x00, 0x04, 0x0b, 0x08, 0x00, 0x09, 0x00, 0x00, 0x00
        /*0020*/ 	.byte	0x00, 0x00, 0x00, 0x00


//--------------------- .nv.info._Z18floyd_warshell_gpuPii --------------------------
	.section	.nv.info._Z18floyd_warshell_gpuPii,"",@"SHT_CUDA_INFO"
	.sectionflags	@""
	.align	4


	//----- nvinfo : EIATTR_CUDA_API_VERSION
	.align		4
        /*0000*/ 	.byte	0x04, 0x37
        /*0002*/ 	.short	(.L_7 - .L_6)
.L_6:
        /*0004*/ 	.word	0x00000082


	//----- nvinfo : EIATTR_KPARAM_INFO
	.align		4
.L_7:
        /*0008*/ 	.byte	0x04, 0x17
        /*000a*/ 	.short	(.L_9 - .L_8)
.L_8:
        /*000c*/ 	.word	0x00000000
        /*0010*/ 	.short	0x0001
        /*0012*/ 	.short	0x0008
        /*0014*/ 	.byte	0x00, 0xf0, 0x11, 0x00


	//----- nvinfo : EIATTR_KPARAM_INFO
	.align		4
.L_9:
        /*0018*/ 	.byte	0x04, 0x17
        /*001a*/ 	.short	(.L_11 - .L_10)
.L_10:
        /*001c*/ 	.word	0x00000000
        /*0020*/ 	.short	0x0000
        /*0022*/ 	.short	0x0000
        /*0024*/ 	.byte	0x00, 0xf5, 0x21, 0x00


	//----- nvinfo : EIATTR_SPARSE_MMA_MASK
	.align		4
.L_11:
        /*0028*/ 	.byte	0x03, 0x50
        /*002a*/ 	.short	0x0000


	//----- nvinfo : EIATTR_MAXREG_COUNT
	.align		4
        /*002c*/ 	.byte	0x03, 0x1b
        /*002e*/ 	.short	0x00ff


	//----- nvinfo : EIATTR_MERCURY_ISA_VERSION
	.align		4
        /*0030*/ 	.byte	0x03, 0x5f
        /*0032*/ 	.short	0x0101


	//----- nvinfo : EIATTR_VRC_CTA_INIT_COUNT
	.align		4
        /*0034*/ 	.byte	0x02, 0x4a
	.zero		1
	.zero		1


	//----- nvinfo : EIATTR_EXIT_INSTR_OFFSETS
	.align		4
        /*0038*/ 	.byte	0x04, 0x1c
        /*003a*/ 	.short	(.L_13 - .L_12)


	//   ....[0]....
.L_12:
        /*003c*/ 	.word	0x000000b0


	//   ....[1]....
        /*0040*/ 	.word	0x000001a0


	//----- nvinfo : EIATTR_CBANK_PARAM_SIZE
	.align		4
.L_13:
        /*0044*/ 	.byte	0x03, 0x19
        /*0046*/ 	.short	0x000c


	//----- nvinfo : EIATTR_PARAM_CBANK
	.align		4
        /*0048*/ 	.byte	0x04, 0x0a
        /*004a*/ 	.short	(.L_15 - .L_14)
	.align		4
.L_14:
        /*004c*/ 	.word	index@(.nv.constant0._Z18floyd_warshell_gpuPii)
        /*0050*/ 	.short	0x0380
        /*0052*/ 	.short	0x000c


	//----- nvinfo : EIATTR_SW_WAR
	.align		4
.L_15:
        /*0054*/ 	.byte	0x04, 0x36
        /*0056*/ 	.short	(.L_17 - .L_16)
.L_16:
        /*0058*/ 	.word	0x00000008
.L_17:


//--------------------- .nv.callgraph             --------------------------
	.section	.nv.callgraph,"",@"SHT_CUDA_CALLGRAPH"
	.align	4
	.sectionentsize	8
	.align		4
        /*0000*/ 	.word	0x00000000
	.align		4
        /*0004*/ 	.word	0xffffffff
	.align		4
        /*0008*/ 	.word	0x00000000
	.align		4
        /*000c*/ 	.word	0xfffffffe
	.align		4
        /*0010*/ 	.word	0x00000000
	.align		4
        /*0014*/ 	.word	0xfffffffd
	.align		4
        /*0018*/ 	.word	0x00000000
	.align		4
        /*001c*/ 	.word	0xfffffffc


//--------------------- .text._Z18floyd_warshell_gpuPii --------------------------
	.section	.text._Z18floyd_warshell_gpuPii,"ax",@progbits
	.align	128
        .global         _Z18floyd_warshell_gpuPii
        .type           _Z18floyd_warshell_gpuPii,@function
        .size           _Z18floyd_warshell_gpuPii,(.L_x_1 - _Z18floyd_warshell_gpuPii)
        .other          _Z18floyd_warshell_gpuPii,@"STO_CUDA_ENTRY STV_DEFAULT"
_Z18floyd_warshell_gpuPii:
.text._Z18floyd_warshell_gpuPii:
[----:B------:R-:W-:Y:S01]  /*0000*/  LDC R1, c[0x0][0x37c] ;  /* 0x0000df00ff017b82 */ /* 0x000fe20000000800 */
[----:B------:R-:W0:Y:S07]  /*0010*/  S2R R2, SR_TID.Y ;  /* 0x0000000000027919 */ /* 0x000e2e0000002200 */
[----:B------:R-:W1:Y:S01]  /*0020*/  LDC R0, c[0x0][0x360] ;  /* 0x0000d800ff007b82 */ /* 0x000e620000000800 */
[----:B------:R-:W1:Y:S07]  /*0030*/  S2R R5, SR_TID.X ;  /* 0x0000000000057919 */ /* 0x000e6e0000002100 */
[----:B------:R-:W0:Y:S08]  /*0040*/  S2UR UR5, SR_CTAID.Y ;  /* 0x00000000000579c3 */ /* 0x000e300000002600 */
[----:B------:R-:W0:Y:S08]  /*0050*/  LDC R3, c[0x0][0x364] ;  /* 0x0000d900ff037b82 */ /* 0x000e300000000800 */
[----:B------:R-:W1:Y:S01]  /*0060*/  S2UR UR4, SR_CTAID.X ;  /* 0x00000000000479c3 */ /* 0x000e620000002500 */
[----:B0-----:R-:W-:-:S05]  /*0070*/  IMAD R3, R3, UR5, R2 ;  /* 0x0000000503037c24 */ /* 0x001fca000f8e0202 */
[----:B------:R-:W-:Y:S01]  /*0080*/  ISETP.GT.U32.AND P0, PT, R3, 0x2714, PT ;  /* 0x000027140300780c */ /* 0x000fe20003f04070 */
[----:B-1----:R-:W-:-:S05]  /*0090*/  IMAD R0, R0, UR4, R5 ;  /* 0x0000000400007c24 */ /* 0x002fca000f8e0205 */
[----:B------:R-:W-:-:S13]  /*00a0*/  ISETP.GT.OR P0, PT, R0, 0x2714, P0 ;  /* 0x000027140000780c */ /* 0x000fda0000704670 */
[----:B------:R-:W-:Y:S05]  /*00b0*/  @P0 EXIT ;  /* 0x000000000000094d */ /* 0x000fea0003800000 */
[----:B------:R-:W0:Y:S01]  /*00c0*/  LDC R11, c[0x0][0x388] ;  /* 0x0000e200ff0b7b82 */ /* 0x000e220000000800 */
[----:B------:R-:W1:Y:S01]  /*00d0*/  LDCU.64 UR4, c[0x0][0x358] ;  /* 0x00006b00ff0477ac */ /* 0x000e620008000a00 */
[----:B------:R-:W-:-:S06]  /*00e0*/  IMAD R7, R0, 0x2715, R3 ;  /* 0x0000271500077824 */ /* 0x000fcc00078e0203 */
[----:B------:R-:W2:Y:S01]  /*00f0*/  LDC.64 R4, c[0x0][0x380] ;  /* 0x0000e000ff047b82 */ /* 0x000ea20000000a00 */
[----:B0-----:R-:W-:Y:S02]  /*0100*/  IMAD R9, R0, 0x2715, R11 ;  /* 0x0000271500097824 */ /* 0x001fe400078e020b */
[----:B------:R-:W-:Y:S02]  /*0110*/  IMAD R11, R11, 0x2715, R3 ;  /* 0x000027150b0b7824 */ /* 0x000fe400078e0203 */
[----:B--2---:R-:W-:-:S04]  /*0120*/  IMAD.WIDE R6, R7, 0x4, R4 ;  /* 0x0000000407067825 */ /* 0x004fc800078e0204 */
[--C-:B------:R-:W-:Y:S01]  /*0130*/  IMAD.WIDE R2, R9, 0x4, R4.reuse ;  /* 0x0000000409027825 */ /* 0x100fe200078e0204 */
[----:B-1----:R-:W2:Y:S03]  /*0140*/  LDG.E R0, desc[UR4][R6.64] ;  /* 0x0000000406007981 */ /* 0x002ea6000c1e1900 */
[----:B------:R-:W-:Y:S02]  /*0150*/  IMAD.WIDE R4, R11, 0x4, R4 ;  /* 0x000000040b047825 */ /* 0x000fe400078e0204 */
[----:B------:R-:W2:Y:S04]  /*0160*/  LDG.E R2, desc[UR4][R2.64] ;  /* 0x0000000402027981 */ /* 0x000ea8000c1e1900 */
[----:B------:R-:W2:Y:S02]  /*0170*/  LDG.E R5, desc[UR4][R4.64] ;  /* 0x0000000404057981 */ /* 0x000ea4000c1e1900 */
[----:B--2---:R-:W-:-:S05]  /*0180*/  VIADDMNMX R9, R5, R2, R0, PT ;  /* 0x0000000205097246 */ /* 0x004fca0003800100 */
[----:B------:R-:W-:Y:S01]  /*0190*/  STG.E desc[UR4][R6.64], R9 ;  /* 0x0000000906007986 */ /* 0x000fe2000c101904 */
[----:B------:R-:W-:Y:S05]  /*01a0*/  EXIT ;  /* 0x000000000000794d */ /* 0x000fea0003800000 */
.L_x_0:
[----:B------:R-:W-:-:S00]  /*01b0*/  BRA `(.L_x_0) ;  /* 0xfffffffc00fc7947 */ /* 0x000fc0000383ffff */
[----:B------:R-:W-:-:S00]  /*01c0*/  NOP ;  /* 0x0000000000007918 */ /* 0x000fc00000000000 */
        /* <DEDUP_REMOVED lines=11> */
.L_x_1:


//--------------------- .nv.shared.reserved.0     --------------------------
	.section	.nv.shared.reserved.0,"aw",@nobits
	.weak		__nv_reservedSMEM_offset_0_alias
	.size		__nv_reservedSMEM_offset_0_alias, 0, 64
	.other		__nv_reservedSMEM_offset_0_alias,@"STO_CUDA_RESERVED_SHARED STV_DEFAULT"
__nv_reservedSMEM_offset_0_alias:
	.zero		0
	.zero		64


//--------------------- .nv.constant0._Z18floyd_warshell_gpuPii --------------------------
	.section	.nv.constant0._Z18floyd_warshell_gpuPii,"a",@progbits
	.sectionflags	@""
	.align	4
.nv.constant0._Z18floyd_warshell_gpuPii:
	.zero		908


//--------------------- SYMBOLS --------------------------

	.type		.nv.reservedSmem.offset0,@object
	.size		.nv.reservedSmem.offset0,0x4
